	.headerflags	@"EF_CUDA_TEXMODE_UNIFIED EF_CUDA_64BIT_ADDRESS EF_CUDA_ACCELERATORS EF_CUDA_SM90 EF_CUDA_VIRTUAL_SM(EF_CUDA_SM90)"
	.elftype	@"ET_EXEC"


//--------------------- .nv.info                  --------------------------
	.section	.nv.info,"",@"SHT_CUDA_INFO"
	.align	4


	//----- nvinfo : EIATTR_REGCOUNT
	.align		4
        /*0000*/ 	.byte	0x04, 0x2f
        /*0002*/ 	.short	(.L_3 - .L_2)
	.align		4
.L_2:
        /*0004*/ 	.word	index@(triton_poi_fused__native_batch_norm_legit_no_training__prelu_kernel_add_convolution_28)
        /*0008*/ 	.word	0x0000001a


	//----- nvinfo : EIATTR_MIN_STACK_SIZE
	.align		4
.L_3:
        /*000c*/ 	.byte	0x04, 0x12
        /*000e*/ 	.short	(.L_5 - .L_4)
	.align		4
.L_4:
        /*0010*/ 	.word	index@(triton_poi_fused__native_batch_norm_legit_no_training__prelu_kernel_add_convolution_28)
        /*0014*/ 	.word	0x00000000


	//----- nvinfo : EIATTR_FRAME_SIZE
	.align		4
.L_5:
        /*0018*/ 	.byte	0x04, 0x11
        /*001a*/ 	.short	(.L_7 - .L_6)
	.align		4
.L_6:
        /*001c*/ 	.word	index@(triton_poi_fused__native_batch_norm_legit_no_training__prelu_kernel_add_convolution_28)
        /*0020*/ 	.word	0x00000000


	//----- nvinfo : EIATTR_MIN_STACK_SIZE
	.align		4
.L_7:
        /*0024*/ 	.byte	0x04, 0x12
        /*0026*/ 	.short	(.L_9 - .L_8)
	.align		4
.L_8:
        /*0028*/ 	.word	index@(triton_poi_fused__native_batch_norm_legit_no_training__prelu_kernel_add_convolution_28)
        /*002c*/ 	.word	0x00000000
.L_9:


//--------------------- .nv.info.triton_poi_fused__native_batch_norm_legit_no_training__prelu_kernel_add_convolution_28 --------------------------
	.section	.nv.info.triton_poi_fused__native_batch_norm_legit_no_training__prelu_kernel_add_convolution_28,"",@"SHT_CUDA_INFO"
	.sectionflags	@""
	.align	4


	//----- nvinfo : EIATTR_CUDA_API_VERSION
	.align		4
        /*0000*/ 	.byte	0x04, 0x37
        /*0002*/ 	.short	(.L_11 - .L_10)
.L_10:
        /*0004*/ 	.word	0x0000007c


	//----- nvinfo : EIATTR_KPARAM_INFO
	.align		4
.L_11:
        /*0008*/ 	.byte	0x04, 0x17
        /*000a*/ 	.short	(.L_13 - .L_12)
.L_12:
        /*000c*/ 	.word	0x00000000
        /*0010*/ 	.short	0x000a
        /*0012*/ 	.short	0x0050
        /*0014*/ 	.byte	0x00, 0xf0, 0x11, 0x00


	//----- nvinfo : EIATTR_KPARAM_INFO
	.align		4
.L_13:
        /*0018*/ 	.byte	0x04, 0x17
        /*001a*/ 	.short	(.L_15 - .L_14)
.L_14:
        /*001c*/ 	.word	0x00000000
        /*0020*/ 	.short	0x0009
        /*0022*/ 	.short	0x0048
        /*0024*/ 	.byte	0x00, 0xf4, 0x21, 0x00


	//----- nvinfo : EIATTR_KPARAM_INFO
	.align		4
.L_15:
        /*0028*/ 	.byte	0x04, 0x17
        /*002a*/ 	.short	(.L_17 - .L_16)
.L_16:
        /*002c*/ 	.word	0x00000000
        /*0030*/ 	.short	0x0008
        /*0032*/ 	.short	0x0040
        /*0034*/ 	.byte	0x00, 0xf4, 0x21, 0x00


	//----- nvinfo : EIATTR_KPARAM_INFO
	.align		4
.L_17:
        /*0038*/ 	.byte	0x04, 0x17
        /*003a*/ 	.short	(.L_19 - .L_18)
.L_18:
        /*003c*/ 	.word	0x00000000
        /*0040*/ 	.short	0x0007
        /*0042*/ 	.short	0x0038
        /*0044*/ 	.byte	0x00, 0xf4, 0x21, 0x00


	//----- nvinfo : EIATTR_KPARAM_INFO
	.align		4
.L_19:
        /*0048*/ 	.byte	0x04, 0x17
        /*004a*/ 	.short	(.L_21 - .L_20)
.L_20:
        /*004c*/ 	.word	0x00000000
        /*0050*/ 	.short	0x0006
        /*0052*/ 	.short	0x0030
        /*0054*/ 	.byte	0x00, 0xf4, 0x21, 0x00


	//----- nvinfo : EIATTR_KPARAM_INFO
	.align		4
.L_21:
        /*0058*/ 	.byte	0x04, 0x17
        /*005a*/ 	.short	(.L_23 - .L_22)
.L_22:
        /*005c*/ 	.word	0x00000000
        /*0060*/ 	.short	0x0005
        /*0062*/ 	.short	0x0028
        /*0064*/ 	.byte	0x00, 0xf4, 0x21, 0x00


	//----- nvinfo : EIATTR_KPARAM_INFO
	.align		4
.L_23:
        /*0068*/ 	.byte	0x04, 0x17
        /*006a*/ 	.short	(.L_25 - .L_24)
.L_24:
        /*006c*/ 	.word	0x00000000
        /*0070*/ 	.short	0x0004
        /*0072*/ 	.short	0x0020
        /*0074*/ 	.byte	0x00, 0xf4, 0x21, 0x00


	//----- nvinfo : EIATTR_KPARAM_INFO
	.align		4
.L_25:
        /*0078*/ 	.byte	0x04, 0x17
        /*007a*/ 	.short	(.L_27 - .L_26)
.L_26:
        /*007c*/ 	.word	0x00000000
        /*0080*/ 	.short	0x0003
        /*0082*/ 	.short	0x0018
        /*0084*/ 	.byte	0x00, 0xf4, 0x21, 0x00


	//----- nvinfo : EIATTR_KPARAM_INFO
	.align		4
.L_27:
        /*0088*/ 	.byte	0x04, 0x17
        /*008a*/ 	.short	(.L_29 - .L_28)
.L_28:
        /*008c*/ 	.word	0x00000000
        /*0090*/ 	.short	0x0002
        /*0092*/ 	.short	0x0010
        /*0094*/ 	.byte	0x00, 0xf4, 0x21, 0x00


	//----- nvinfo : EIATTR_KPARAM_INFO
	.align		4
.L_29:
        /*0098*/ 	.byte	0x04, 0x17
        /*009a*/ 	.short	(.L_31 - .L_30)
.L_30:
        /*009c*/ 	.word	0x00000000
        /*00a0*/ 	.short	0x0001
        /*00a2*/ 	.short	0x0008
        /*00a4*/ 	.byte	0x00, 0xf4, 0x21, 0x00


	//----- nvinfo : EIATTR_KPARAM_INFO
	.align		4
.L_31:
        /*00a8*/ 	.byte	0x04, 0x17
        /*00aa*/ 	.short	(.L_33 - .L_32)
.L_32:
        /*00ac*/ 	.word	0x00000000
        /*00b0*/ 	.short	0x0000
        /*00b2*/ 	.short	0x0000
        /*00b4*/ 	.byte	0x00, 0xf4, 0x21, 0x00


	//----- nvinfo : EIATTR_SPARSE_MMA_MASK
	.align		4
.L_33:
        /*00b8*/ 	.byte	0x03, 0x50
        /*00ba*/ 	.short	0x0000


	//----- nvinfo : EIATTR_MAXREG_COUNT
	.align		4
        /*00bc*/ 	.byte	0x03, 0x1b
        /*00be*/ 	.short	0x00ff


	//----- nvinfo : EIATTR_EXIT_INSTR_OFFSETS
	.align		4
        /*00c0*/ 	.byte	0x04, 0x1c
        /*00c2*/ 	.short	(.L_35 - .L_34)


	//   ....[0]....
.L_34:
        /*00c4*/ 	.word	0x000003c0


	//----- nvinfo : EIATTR_REQNTID
	.align		4
.L_35:
        /*00c8*/ 	.byte	0x04, 0x10
        /*00ca*/ 	.short	(.L_37 - .L_36)
.L_36:
        /*00cc*/ 	.word	0x00000080
        /*00d0*/ 	.word	0x00000001
        /*00d4*/ 	.word	0x00000001


	//----- nvinfo : EIATTR_CBANK_PARAM_SIZE
	.align		4
.L_37:
        /*00d8*/ 	.byte	0x03, 0x19
        /*00da*/ 	.short	0x0054


	//----- nvinfo : EIATTR_PARAM_CBANK
	.align		4
        /*00dc*/ 	.byte	0x04, 0x0a
        /*00de*/ 	.short	(.L_39 - .L_38)
	.align		4
.L_38:
        /*00e0*/ 	.word	index@(.nv.constant0.triton_poi_fused__native_batch_norm_legit_no_training__prelu_kernel_add_convolution_28)
        /*00e4*/ 	.short	0x0210
        /*00e6*/ 	.short	0x0054


	//----- nvinfo : EIATTR_SW_WAR
	.align		4
.L_39:
        /*00e8*/ 	.byte	0x04, 0x36
        /*00ea*/ 	.short	(.L_41 - .L_40)
.L_40:
        /*00ec*/ 	.word	0x00000008
.L_41:


//--------------------- .nv.callgraph             --------------------------
	.section	.nv.callgraph,"",@"SHT_CUDA_CALLGRAPH"
	.align	4
	.sectionentsize	8
	.align		4
        /*0000*/ 	.word	0x00000000
	.align		4
        /*0004*/ 	.word	0xffffffff
	.align		4
        /*0008*/ 	.word	0x00000000
	.align		4
        /*000c*/ 	.word	0xfffffffe
	.align		4
        /*0010*/ 	.word	0x00000000
	.align		4
        /*0014*/ 	.word	0xfffffffd
	.align		4
        /*0018*/ 	.word	0x00000000
	.align		4
        /*001c*/ 	.word	0xfffffffc


//--------------------- .nv.constant4             --------------------------
	.section	.nv.constant4,"a",@progbits
	.align	8
	.align		8
.nv.constant4:
        /*0000*/ 	.dword	_$_str
	.align		8
        /*0008*/ 	.dword	_$_str_$_2


//--------------------- .text.triton_poi_fused__native_batch_norm_legit_no_training__prelu_kernel_add_convolution_28 --------------------------
	.section	.text.triton_poi_fused__native_batch_norm_legit_no_training__prelu_kernel_add_convolution_28,"ax",@progbits
	.align	128
        .global         triton_poi_fused__native_batch_norm_legit_no_training__prelu_kernel_add_convolution_28
        .type           triton_poi_fused__native_batch_norm_legit_no_training__prelu_kernel_add_convolution_28,@function
        .size           triton_poi_fused__native_batch_norm_legit_no_training__prelu_kernel_add_convolution_28,(.L_x_1 - triton_poi_fused__native_batch_norm_legit_no_training__prelu_kernel_add_convolution_28)
        .other          triton_poi_fused__native_batch_norm_legit_no_training__prelu_kernel_add_convolution_28,@"STO_CUDA_ENTRY STV_DEFAULT"
triton_poi_fused__native_batch_norm_legit_no_training__prelu_kernel_add_convolution_28:
.text.triton_poi_fused__native_batch_norm_legit_no_training__prelu_kernel_add_convolution_28:
[----:B------:R-:W-:Y:S01]  /*0000*/  LDC R1, c[0x0][0x28] ;  /* 0x00000a00ff017b82 */ /* 0x000fe20000000800 */
[----:B------:R-:W1:Y:S07]  /*0010*/  S2R R9, SR_TID.X ;  /* 0x0000000000097919 */ /* 0x000e6e0000002100 */
[----:B------:R-:W2:Y:S01]  /*0020*/  LDC.64 R16, c[0x0][0x228] ;  /* 0x00008a00ff107b82 */ /* 0x000ea20000000a00 */
[----:B------:R-:W-:Y:S01]  /*0030*/  ULDC.64 UR4, c[0x0][0x208] ;  /* 0x0000820000047ab9 */ /* 0x000fe20000000a00 */
[----:B------:R-:W3:Y:S06]  /*0040*/  S2R R0, SR_CTAID.X ;  /* 0x0000000000007919 */ /* 0x000eec0000002500 */
[----:B------:R-:W4:Y:S08]  /*0050*/  LDC.64 R18, c[0x0][0x218] ;  /* 0x00008600ff127b82 */ /* 0x000f300000000a00 */
[----:B------:R-:W5:Y:S08]  /*0060*/  LDC.64 R20, c[0x0][0x220] ;  /* 0x00008800ff147b82 */ /* 0x000f700000000a00 */
[----:B------:R-:W5:Y:S01]  /*0070*/  LDC.64 R10, c[0x0][0x238] ;  /* 0x00008e00ff0a7b82 */ /* 0x000f620000000a00 */
[----:B-1----:R-:W-:-:S07]  /*0080*/  LOP3.LUT R9, R9, 0x7f, RZ, 0xc0, !PT ;  /* 0x0000007f09097812 */ /* 0x002fce00078ec0ff */
[----:B------:R-:W1:Y:S01]  /*0090*/  LDC.64 R12, c[0x0][0x230] ;  /* 0x00008c00ff0c7b82 */ /* 0x000e620000000a00 */
[----:B---3--:R-:W-:Y:S02]  /*00a0*/  SHF.R.S32.HI R2, RZ, 0x18, R0 ;  /* 0x00000018ff027819 */ /* 0x008fe40000011400 */
[----:B------:R-:W-:Y:S02]  /*00b0*/  LEA R9, R0, R9, 0x7 ;  /* 0x0000000900097211 */ /* 0x000fe400078e38ff */
[----:B------:R-:W-:-:S03]  /*00c0*/  SGXT R0, R2, 0x1 ;  /* 0x000000010200781a */ /* 0x000fc60000000200 */
[----:B------:R-:W3:Y:S01]  /*00d0*/  LDC.64 R4, c[0x0][0x240] ;  /* 0x00009000ff047b82 */ /* 0x000ee20000000a00 */
[----:B------:R-:W-:-:S04]  /*00e0*/  LEA.HI R0, R0, R9, RZ, 0x7 ;  /* 0x0000000900007211 */ /* 0x000fc800078f38ff */
[----:B------:R-:W-:-:S03]  /*00f0*/  LOP3.LUT R0, R0, 0xffffff80, RZ, 0xc0, !PT ;  /* 0xffffff8000007812 */ /* 0x000fc600078ec0ff */
[----:B------:R-:W1:Y:S01]  /*0100*/  LDC.64 R2, c[0x0][0x210] ;  /* 0x00008400ff027b82 */ /* 0x000e620000000a00 */
[----:B------:R-:W-:-:S05]  /*0110*/  IADD3 R15, R9, -R0, RZ ;  /* 0x80000000090f7210 */ /* 0x000fca0007ffe0ff */
[----:B--2---:R-:W-:-:S05]  /*0120*/  IMAD.WIDE R16, R15, 0x4, R16 ;  /* 0x000000040f107825 */ /* 0x004fca00078e0210 */
[----:B------:R-:W2:Y:S01]  /*0130*/  LDG.E.EL R0, desc[UR4][R16.64] ;  /* 0x0000000410007981 */ /* 0x000ea2000c2e1900 */
[C---:B----4-:R-:W-:Y:S01]  /*0140*/  IMAD.WIDE R18, R15.reuse, 0x4, R18 ;  /* 0x000000040f127825 */ /* 0x050fe200078e0212 */
[----:B------:R-:W4:Y:S03]  /*0150*/  LDC.64 R6, c[0x0][0x248] ;  /* 0x00009200ff067b82 */ /* 0x000f260000000a00 */
[----:B-----5:R-:W-:Y:S01]  /*0160*/  IMAD.WIDE R20, R15, 0x4, R20 ;  /* 0x000000040f147825 */ /* 0x020fe200078e0214 */
[----:B------:R-:W5:Y:S04]  /*0170*/  LDG.E.EL R8, desc[UR4][R18.64] ;  /* 0x0000000412087981 */ /* 0x000f68000c2e1900 */
[----:B------:R-:W5:Y:S01]  /*0180*/  LDG.E.EL R14, desc[UR4][R20.64] ;  /* 0x00000004140e7981 */ /* 0x000f62000c2e1900 */
[----:B01----:R-:W-:-:S05]  /*0190*/  IMAD.WIDE R2, R9, 0x4, R2 ;  /* 0x0000000409027825 */ /* 0x003fca00078e0202 */
[----:B------:R-:W5:Y:S01]  /*01a0*/  LDG.E R17, desc[UR4][R2.64] ;  /* 0x0000000402117981 */ /* 0x000f62000c1e1900 */
[----:B------:R-:W-:-:S04]  /*01b0*/  IMAD.WIDE R22, R15, 0x4, R10 ;  /* 0x000000040f167825 */ /* 0x000fc800078e020a */
[----:B------:R-:W-:Y:S02]  /*01c0*/  IMAD.WIDE R12, R15, 0x4, R12 ;  /* 0x000000040f0c7825 */ /* 0x000fe400078e020c */
[----:B------:R-:W5:Y:S02]  /*01d0*/  LDG.E.EL R23, desc[UR4][R22.64] ;  /* 0x0000000416177981 */ /* 0x000f64000c2e1900 */
[C---:B---3--:R-:W-:Y:S02]  /*01e0*/  IMAD.WIDE R4, R9.reuse, 0x4, R4 ;  /* 0x0000000409047825 */ /* 0x048fe400078e0204 */
[----:B------:R0:W3:Y:S04]  /*01f0*/  LDG.E.EL R10, desc[UR4][R12.64] ;  /* 0x000000040c0a7981 */ /* 0x0000e8000c2e1900 */
[----:B------:R1:W3:Y:S04]  /*0200*/  LDG.E R11, desc[UR4][R4.64] ;  /* 0x00000004040b7981 */ /* 0x0002e8000c1e1900 */
[----:B----4-:R4:W3:Y:S01]  /*0210*/  LDG.E R15, desc[UR4][R6.64] ;  /* 0x00000004060f7981 */ /* 0x0108e2000c1e1900 */
[----:B0-----:R-:W-:Y:S01]  /*0220*/  HFMA2.MMA R13, -RZ, RZ, 1.625, 0 ;  /* 0x3e800000ff0d7435 */ /* 0x001fe200000001ff */
[----:B-1----:R-:W0:Y:S08]  /*0230*/  LDC.64 R4, c[0x0][0x258] ;  /* 0x00009600ff047b82 */ /* 0x002e300000000a00 */
[----:B----4-:R-:W1:Y:S01]  /*0240*/  LDC.64 R6, c[0x0][0x250] ;  /* 0x00009400ff067b82 */ /* 0x010e620000000a00 */
[----:B0-----:R-:W-:-:S04]  /*0250*/  IMAD.WIDE R4, R9, 0x4, R4 ;  /* 0x0000000409047825 */ /* 0x001fc800078e0204 */
[----:B-1----:R-:W-:-:S04]  /*0260*/  IMAD.WIDE R6, R9, 0x4, R6 ;  /* 0x0000000409067825 */ /* 0x002fc800078e0206 */
[----:B--2---:R-:W-:-:S04]  /*0270*/  FADD R0, R0, 9.9999997473787516356e-06 ;  /* 0x3727c5ac00007421 */ /* 0x004fc80000000000 */
[----:B------:R-:W0:Y:S02]  /*0280*/  MUFU.SQRT R16, R0 ;  /* 0x0000000000107308 */ /* 0x000e240000002000 */
[C---:B0-----:R-:W-:Y:S02]  /*0290*/  FSETP.GT.AND P0, PT, R16.reuse, 8.50705917302346158658e+37, PT ;  /* 0x7e8000001000780b */ /* 0x041fe40003f04000 */
[----:B------:R-:W-:-:S11]  /*02a0*/  FSETP.GEU.AND P1, PT, R16, 1.175494350822287508e-38, PT ;  /* 0x008000001000780b */ /* 0x000fd60003f2e000 */
[----:B------:R-:W-:-:S04]  /*02b0*/  @P0 FMUL R16, R16, 0.25 ;  /* 0x3e80000010100820 */ /* 0x000fc80000400000 */
[----:B------:R-:W-:-:S06]  /*02c0*/  @!P1 FMUL R16, R16, 16777216 ;  /* 0x4b80000010109820 */ /* 0x000fcc0000400000 */
[----:B------:R-:W0:Y:S01]  /*02d0*/  MUFU.RCP R16, R16 ;  /* 0x0000001000107308 */ /* 0x000e220000001000 */
[----:B------:R-:W-:Y:S01]  /*02e0*/  FSEL R13, R13, 1, P0 ;  /* 0x3f8000000d0d7808 */ /* 0x000fe20000000000 */
[----:B-----5:R-:W-:-:S04]  /*02f0*/  FADD R17, R17, R8 ;  /* 0x0000000811117221 */ /* 0x020fc80000000000 */
[----:B------:R-:W-:Y:S01]  /*0300*/  @!P1 FMUL R13, R13, 16777216 ;  /* 0x4b8000000d0d9820 */ /* 0x000fe20000400000 */
[----:B------:R-:W-:-:S03]  /*0310*/  FADD R14, -R14, R17 ;  /* 0x000000110e0e7221 */ /* 0x000fc60000000100 */
[----:B0-----:R-:W-:-:S04]  /*0320*/  FMUL R13, R16, R13 ;  /* 0x0000000d100d7220 */ /* 0x001fc80000400000 */
[----:B------:R-:W-:-:S04]  /*0330*/  FMUL R13, R14, R13 ;  /* 0x0000000d0e0d7220 */ /* 0x000fc80000400000 */
[----:B---3--:R-:W-:-:S04]  /*0340*/  FFMA R10, R10, R13, R23 ;  /* 0x0000000d0a0a7223 */ /* 0x008fc80000000017 */
[----:B------:R-:W-:Y:S01]  /*0350*/  FADD R0, R11, R10 ;  /* 0x0000000a0b007221 */ /* 0x000fe20000000000 */
[----:B------:R-:W-:-:S03]  /*0360*/  FSETP.GT.AND P0, PT, R10, -R11, PT ;  /* 0x8000000b0a00720b */ /* 0x000fc60003f04000 */
[----:B------:R-:W-:Y:S01]  /*0370*/  FMUL R15, R15, R0 ;  /* 0x000000000f0f7220 */ /* 0x000fe20000400000 */
[----:B------:R-:W-:Y:S04]  /*0380*/  STG.E desc[UR4][R2.64], R17 ;  /* 0x0000001102007986 */ /* 0x000fe8000c101904 */
[----:B------:R-:W-:Y:S01]  /*0390*/  FSEL R15, R0, R15, P0 ;  /* 0x0000000f000f7208 */ /* 0x000fe20000000000 */
[----:B------:R-:W-:Y:S04]  /*03a0*/  STG.E desc[UR4][R6.64], R0 ;  /* 0x0000000006007986 */ /* 0x000fe8000c101904 */
[----:B------:R-:W-:Y:S01]  /*03b0*/  STG.E desc[UR4][R4.64], R15 ;  /* 0x0000000f04007986 */ /* 0x000fe2000c101904 */
[----:B------:R-:W-:Y:S05]  /*03c0*/  EXIT ;  /* 0x000000000000794d */ /* 0x000fea0003800000 */
.L_x_0:
[----:B------:R-:W-:-:S00]  /*03d0*/  BRA `(.L_x_0) ;  /* 0xfffffffc00fc7947 */ /* 0x000fc0000383ffff */
[----:B------:R-:W-:-:S00]  /*03e0*/  NOP ;  /* 0x0000000000007918 */ /* 0x000fc00000000000 */
        /* <DEDUP_REMOVED lines=9> */
.L_x_1:


//--------------------- .nv.global.init           --------------------------
	.section	.nv.global.init,"aw",@progbits
.nv.global.init:
	.type		_$_str,@object
	.size		_$_str,(_$_str_$_2 - _$_str)
_$_str:
        /*0000*/ 	.byte	0x5f, 0x5f, 0x43, 0x55, 0x44, 0x41, 0x5f, 0x46, 0x54, 0x5a, 0x00
	.type		_$_str_$_2,@object
	.size		_$_str_$_2,(.L_1 - _$_str_$_2)
_$_str_$_2:
        /*000b*/ 	.byte	0x5f, 0x5f, 0x43, 0x55, 0x44, 0x41, 0x5f, 0x50, 0x52, 0x45, 0x43, 0x5f, 0x53, 0x51, 0x52, 0x54
        /*001b*/ 	.byte	0x00
.L_1:


//--------------------- .nv.constant0.triton_poi_fused__native_batch_norm_legit_no_training__prelu_kernel_add_convolution_28 --------------------------
	.section	.nv.constant0.triton_poi_fused__native_batch_norm_legit_no_training__prelu_kernel_add_convolution_28,"a",@progbits
	.sectionflags	@""
	.align	4
.nv.constant0.triton_poi_fused__native_batch_norm_legit_no_training__prelu_kernel_add_convolution_28:
	.zero		612
